//
// Generated by NVIDIA NVVM Compiler
//
// Compiler Build ID: CL-36424714
// Cuda compilation tools, release 13.0, V13.0.88
// Based on NVVM 20.0.0
//

.version 9.0
.target sm_100
.address_size 64

	// .globl	_Z12helloFromGPUv
.extern .func  (.param .b32 func_retval0) vprintf
(
	.param .b64 vprintf_param_0,
	.param .b64 vprintf_param_1
)
;
.global .align 1 .b8 $str[90] = {71, 80, 85, 32, 67, 111, 109, 112, 117, 116, 105, 110, 103, 32, 32, 9, 9, 9, 80, 114, 111, 103, 114, 115, 109, 58, 72, 101, 108, 108, 111, 32, 87, 111, 114, 108, 100, 44, 32, 97, 32, 75, 101, 114, 110, 101, 108, 32, 67, 97, 108, 108, 32, 97, 110, 100, 32, 80, 97, 115, 115, 105, 110, 103, 32, 80, 97, 114, 97, 109, 101, 116, 101, 114, 115, 9, 9, 9, 49, 48, 45, 48, 56, 45, 50, 48, 50, 50, 10};

.visible .entry _Z12helloFromGPUv()
{
	.reg .b32 	%r<3>;
	.reg .b64 	%rd<3>;

	mov.u64 	%rd1, $str;
	cvta.global.u64 	%rd2, %rd1;
	{ // callseq 0, 0
	.param .b64 param0;
	st.param.b64 	[param0], %rd2;
	.param .b64 param1;
	st.param.b64 	[param1], 0;
	.param .b32 retval0;
	call.uni (retval0), 
	vprintf, 
	(
	param0, 
	param1
	);
	ld.param.b32 	%r1, [retval0];
	} // callseq 0
	ret;

}


// ===== COMPILED SASS (sm_100) =====

	.target	sm_100

	.elftype	@"ET_EXEC"


//--------------------- .note.nv.tkinfo           --------------------------
	.section	.note.nv.tkinfo,"",@"SHT_NOTE"
	.sectionflags	@"SHF_NOTE_NV_TKINFO"
	.tkinfo
        /*0018*/ 	.word	0x00000002
        /*0030*/ 	.string	""
        /*0030*/ 	.string	"ptxas"
        /*0030*/ 	.string	"Cuda compilation tools, release 13.0, V13.0.88"
        /*0030*/ 	.string	"Build cuda_13.0.r13.0/compiler.36424714_0"
        /*0030*/ 	.string	"-arch sm_100 -m 64 "



//--------------------- .note.nv.cuinfo           --------------------------
	.section	.note.nv.cuinfo,"",@"SHT_NOTE"
	.sectionflags	@"SHF_NOTE_NV_CUINFO"
        /*0018*/ 	.short	0x0002
        /*001a*/ 	.short	0x0064
        /*001c*/ 	.short	0x0082
	.zero		2


//--------------------- .nv.info                  --------------------------
	.section	.nv.info,"",@"SHT_CUDA_INFO"
	.align	4


	//----- nvinfo : EIATTR_REGCOUNT
	.align		4
        /*0000*/ 	.byte	0x04, 0x2f
        /*0002*/ 	.short	(.L_2 - .L_1)
	.align		4
.L_1:
        /*0004*/ 	.word	index@(_Z12helloFromGPUv)
        /*0008*/ 	.word	0x00000018


	//----- nvinfo : EIATTR_FRAME_SIZE
	.align		4
.L_2:
        /*000c*/ 	.byte	0x04, 0x11
        /*000e*/ 	.short	(.L_4 - .L_3)
	.align		4
.L_3:
        /*0010*/ 	.word	index@(_Z12helloFromGPUv)
        /*0014*/ 	.word	0x00000000


	//----- nvinfo : EIATTR_MIN_STACK_SIZE
	.align		4
.L_4:
        /*0018*/ 	.byte	0x04, 0x12
        /*001a*/ 	.short	(.L_6 - .L_5)
	.align		4
.L_5:
        /*001c*/ 	.word	index@(_Z12helloFromGPUv)
        /*0020*/ 	.word	0x00000000
.L_6:


//--------------------- .nv.compat                --------------------------
	.section	.nv.compat,"",@"SHT_CUDA_COMPAT_INFO"
	.align	4
        /*0000*/ 	.byte	0x02, 0x09, 0x00, 0x00, 0x02, 0x02, 0x01, 0x00, 0x02, 0x05, 0x05, 0x00, 0x03, 0x07, 0x01, 0x01
        /*0010*/ 	.byte	0x02, 0x03, 0x00, 0x00, 0x02, 0x06, 0x01, 0x00, 0x04, 0x0b, 0x08, 0x00, 0x09, 0x00, 0x00, 0x00
        /*0020*/ 	.byte	0x00, 0x00, 0x00, 0x00


//--------------------- .nv.info._Z12helloFromGPUv --------------------------
	.section	.nv.info._Z12helloFromGPUv,"",@"SHT_CUDA_INFO"
	.sectionflags	@""
	.align	4


	//----- nvinfo : EIATTR_CUDA_API_VERSION
	.align		4
        /*0000*/ 	.byte	0x04, 0x37
        /*0002*/ 	.short	(.L_8 - .L_7)
.L_7:
        /*0004*/ 	.word	0x00000082


	//----- nvinfo : EIATTR_SPARSE_MMA_MASK
	.align		4
.L_8:
        /*0008*/ 	.byte	0x03, 0x50
        /*000a*/ 	.short	0x0000


	//----- nvinfo : EIATTR_MAXREG_COUNT
	.align		4
        /*000c*/ 	.byte	0x03, 0x1b
        /*000e*/ 	.short	0x00ff


	//----- nvinfo : EIATTR_EXTERNS
	.align		4
        /*0010*/ 	.byte	0x04, 0x0f
        /*0012*/ 	.short	(.L_10 - .L_9)


	//   ....[0]....
	.align		4
.L_9:
        /*0014*/ 	.word	index@(vprintf)


	//----- nvinfo : EIATTR_MERCURY_ISA_VERSION
	.align		4
.L_10:
        /*0018*/ 	.byte	0x03, 0x5f
        /*001a*/ 	.short	0x0101


	//----- nvinfo : EIATTR_VRC_CTA_INIT_COUNT
	.align		4
        /*001c*/ 	.byte	0x02, 0x4a
	.zero		1
	.zero		1


	//----- nvinfo : EIATTR_SYSCALL_OFFSETS
	.align		4
        /*0020*/ 	.byte	0x04, 0x46
        /*0022*/ 	.short	(.L_12 - .L_11)


	//   ....[0]....
.L_11:
        /*0024*/ 	.word	0x00000080


	//----- nvinfo : EIATTR_EXIT_INSTR_OFFSETS
	.align		4
.L_12:
        /*0028*/ 	.byte	0x04, 0x1c
        /*002a*/ 	.short	(.L_14 - .L_13)


	//   ....[0]....
.L_13:
        /*002c*/ 	.word	0x00000090


	//----- nvinfo : EIATTR_SW_WAR
	.align		4
.L_14:
        /*0030*/ 	.byte	0x04, 0x36
        /*0032*/ 	.short	(.L_16 - .L_15)
.L_15:
        /*0034*/ 	.word	0x00000008
.L_16:


//--------------------- .nv.callgraph             --------------------------
	.section	.nv.callgraph,"",@"SHT_CUDA_CALLGRAPH"
	.align	4
	.sectionentsize	8
	.align		4
        /*0000*/ 	.word	0x00000000
	.align		4
        /*0004*/ 	.word	0xffffffff
	.align		4
        /*0008*/ 	.word	index@(_Z12helloFromGPUv)
	.align		4
        /*000c*/ 	.word	index@(vprintf)
	.align		4
        /*0010*/ 	.word	0x00000000
	.align		4
        /*0014*/ 	.word	0xfffffffe
	.align		4
        /*0018*/ 	.word	0x00000000
	.align		4
        /*001c*/ 	.word	0xfffffffd
	.align		4
        /*0020*/ 	.word	0x00000000
	.align		4
        /*0024*/ 	.word	0xfffffffc


//--------------------- .nv.constant4             --------------------------
	.section	.nv.constant4,"a",@progbits
	.align	8
	.align		8
.nv.constant4:
        /*0000*/ 	.dword	vprintf
	.align		8
        /*0008*/ 	.dword	$str


//--------------------- .text._Z12helloFromGPUv   --------------------------
	.section	.text._Z12helloFromGPUv,"ax",@progbits
	.align	128
        .global         _Z12helloFromGPUv
        .type           _Z12helloFromGPUv,@function
        .size           _Z12helloFromGPUv,(.L_x_2 - _Z12helloFromGPUv)
        .other          _Z12helloFromGPUv,@"STO_CUDA_ENTRY STV_DEFAULT"
_Z12helloFromGPUv:
.text._Z12helloFromGPUv:
[----:B------:R-:W0:Y:S01]  /*0000*/  LDC R1, c[0x0][0x37c] ;  /* 0x0000df00ff017b82 */ /* 0x000e220000000800 */
[----:B------:R-:W-:Y:S01]  /*0010*/  MOV R0, 0x0 ;  /* 0x0000000000007802 */ /* 0x000fe20000000f00 */
[----:B------:R-:W1:Y:S01]  /*0020*/  LDCU.64 UR4, c[0x4][0x8] ;  /* 0x01000100ff0477ac */ /* 0x000e620008000a00 */
[----:B------:R-:W-:-:S05]  /*0030*/  CS2R R6, SRZ ;  /* 0x0000000000067805 */ /* 0x000fca000001ff00 */
[----:B------:R2:W3:Y:S01]  /*0040*/  LDC.64 R2, c[0x4][R0] ;  /* 0x0100000000027b82 */ /* 0x0004e20000000a00 */
[----:B-1----:R-:W-:Y:S02]  /*0050*/  IMAD.U32 R4, RZ, RZ, UR4 ;  /* 0x00000004ff047e24 */ /* 0x002fe4000f8e00ff */
[----:B--2---:R-:W-:-:S07]  /*0060*/  IMAD.U32 R5, RZ, RZ, UR5 ;  /* 0x00000005ff057e24 */ /* 0x004fce000f8e00ff */
[----:B------:R-:W-:-:S07]  /*0070*/  LEPC R20, `(.L_x_0) ;  /* 0x000000001014794e */ /* 0x000fce0000000000 */
[----:B0--3--:R-:W-:Y:S05]  /*0080*/  CALL.ABS.NOINC R2 ;  /* 0x0000000002007343 */ /* 0x009fea0003c00000 */
.L_x_0:
[----:B------:R-:W-:Y:S05]  /*0090*/  EXIT ;  /* 0x000000000000794d */ /* 0x000fea0003800000 */
.L_x_1:
[----:B------:R-:W-:-:S00]  /*00a0*/  BRA `(.L_x_1) ;  /* 0xfffffffc00fc7947 */ /* 0x000fc0000383ffff */
[----:B------:R-:W-:-:S00]  /*00b0*/  NOP ;  /* 0x0000000000007918 */ /* 0x000fc00000000000 */
        /* <DEDUP_REMOVED lines=12> */
.L_x_2:


//--------------------- .nv.global.init           --------------------------
	.section	.nv.global.init,"aw",@progbits
.nv.global.init:
	.type		$str,@object
	.size		$str,(.L_0 - $str)
$str:
        /*0000*/ 	.byte	0x47, 0x50, 0x55, 0x20, 0x43, 0x6f, 0x6d, 0x70, 0x75, 0x74, 0x69, 0x6e, 0x67, 0x20, 0x20, 0x09
        /*0010*/ 	.byte	0x09, 0x09, 0x50, 0x72, 0x6f, 0x67, 0x72, 0x73, 0x6d, 0x3a, 0x48, 0x65, 0x6c, 0x6c, 0x6f, 0x20
        /*0020*/ 	.byte	0x57, 0x6f, 0x72, 0x6c, 0x64, 0x2c, 0x20, 0x61, 0x20, 0x4b, 0x65, 0x72, 0x6e, 0x65, 0x6c, 0x20
        /*0030*/ 	.byte	0x43, 0x61, 0x6c, 0x6c, 0x20, 0x61, 0x6e, 0x64, 0x20, 0x50, 0x61, 0x73, 0x73, 0x69, 0x6e, 0x67
        /*0040*/ 	.byte	0x20, 0x50, 0x61, 0x72, 0x61, 0x6d, 0x65, 0x74, 0x65, 0x72, 0x73, 0x09, 0x09, 0x09, 0x31, 0x30
        /*0050*/ 	.byte	0x2d, 0x30, 0x38, 0x2d, 0x32, 0x30, 0x32, 0x32, 0x0a, 0x00
.L_0:


//--------------------- .nv.shared.reserved.0     --------------------------
	.section	.nv.shared.reserved.0,"aw",@nobits
	.weak		__nv_reservedSMEM_offset_0_alias
	.size		__nv_reservedSMEM_offset_0_alias, 0, 64
	.other		__nv_reservedSMEM_offset_0_alias,@"STO_CUDA_RESERVED_SHARED STV_DEFAULT"
__nv_reservedSMEM_offset_0_alias:
	.zero		0
	.zero		64


//--------------------- .nv.constant0._Z12helloFromGPUv --------------------------
	.section	.nv.constant0._Z12helloFromGPUv,"a",@progbits
	.sectionflags	@""
	.align	4
.nv.constant0._Z12helloFromGPUv:
	.zero		896


//--------------------- SYMBOLS --------------------------

	.type		.nv.reservedSmem.offset0,@object
	.size		.nv.reservedSmem.offset0,0x4
	.type		vprintf,@function
